	.headerflags	@"EF_CUDA_TEXMODE_UNIFIED EF_CUDA_64BIT_ADDRESS EF_CUDA_ACCELERATORS EF_CUDA_SM90 EF_CUDA_VIRTUAL_SM(EF_CUDA_SM90)"
	.elftype	@"ET_EXEC"


//--------------------- .nv.info                  --------------------------
	.section	.nv.info,"",@"SHT_CUDA_INFO"
	.align	4


	//----- nvinfo : EIATTR_REGCOUNT
	.align		4
        /*0000*/ 	.byte	0x04, 0x2f
        /*0002*/ 	.short	(.L_3 - .L_2)
	.align		4
.L_2:
        /*0004*/ 	.word	index@(triton_poi_fused__native_batch_norm_legit_no_training_clone_elu_6)
        /*0008*/ 	.word	0x00000013


	//----- nvinfo : EIATTR_MIN_STACK_SIZE
	.align		4
.L_3:
        /*000c*/ 	.byte	0x04, 0x12
        /*000e*/ 	.short	(.L_5 - .L_4)
	.align		4
.L_4:
        /*0010*/ 	.word	index@(triton_poi_fused__native_batch_norm_legit_no_training_clone_elu_6)
        /*0014*/ 	.word	0x00000000


	//----- nvinfo : EIATTR_FRAME_SIZE
	.align		4
.L_5:
        /*0018*/ 	.byte	0x04, 0x11
        /*001a*/ 	.short	(.L_7 - .L_6)
	.align		4
.L_6:
        /*001c*/ 	.word	index@(triton_poi_fused__native_batch_norm_legit_no_training_clone_elu_6)
        /*0020*/ 	.word	0x00000000


	//----- nvinfo : EIATTR_MIN_STACK_SIZE
	.align		4
.L_7:
        /*0024*/ 	.byte	0x04, 0x12
        /*0026*/ 	.short	(.L_9 - .L_8)
	.align		4
.L_8:
        /*0028*/ 	.word	index@(triton_poi_fused__native_batch_norm_legit_no_training_clone_elu_6)
        /*002c*/ 	.word	0x00000000
.L_9:


//--------------------- .nv.info.triton_poi_fused__native_batch_norm_legit_no_training_clone_elu_6 --------------------------
	.section	.nv.info.triton_poi_fused__native_batch_norm_legit_no_training_clone_elu_6,"",@"SHT_CUDA_INFO"
	.sectionflags	@""
	.align	4


	//----- nvinfo : EIATTR_CUDA_API_VERSION
	.align		4
        /*0000*/ 	.byte	0x04, 0x37
        /*0002*/ 	.short	(.L_11 - .L_10)
.L_10:
        /*0004*/ 	.word	0x0000007c


	//----- nvinfo : EIATTR_KPARAM_INFO
	.align		4
.L_11:
        /*0008*/ 	.byte	0x04, 0x17
        /*000a*/ 	.short	(.L_13 - .L_12)
.L_12:
        /*000c*/ 	.word	0x00000000
        /*0010*/ 	.short	0x0006
        /*0012*/ 	.short	0x0030
        /*0014*/ 	.byte	0x00, 0xf0, 0x11, 0x00


	//----- nvinfo : EIATTR_KPARAM_INFO
	.align		4
.L_13:
        /*0018*/ 	.byte	0x04, 0x17
        /*001a*/ 	.short	(.L_15 - .L_14)
.L_14:
        /*001c*/ 	.word	0x00000000
        /*0020*/ 	.short	0x0005
        /*0022*/ 	.short	0x0028
        /*0024*/ 	.byte	0x00, 0xf4, 0x21, 0x00


	//----- nvinfo : EIATTR_KPARAM_INFO
	.align		4
.L_15:
        /*0028*/ 	.byte	0x04, 0x17
        /*002a*/ 	.short	(.L_17 - .L_16)
.L_16:
        /*002c*/ 	.word	0x00000000
        /*0030*/ 	.short	0x0004
        /*0032*/ 	.short	0x0020
        /*0034*/ 	.byte	0x00, 0xf4, 0x21, 0x00


	//----- nvinfo : EIATTR_KPARAM_INFO
	.align		4
.L_17:
        /*0038*/ 	.byte	0x04, 0x17
        /*003a*/ 	.short	(.L_19 - .L_18)
.L_18:
        /*003c*/ 	.word	0x00000000
        /*0040*/ 	.short	0x0003
        /*0042*/ 	.short	0x0018
        /*0044*/ 	.byte	0x00, 0xf4, 0x21, 0x00


	//----- nvinfo : EIATTR_KPARAM_INFO
	.align		4
.L_19:
        /*0048*/ 	.byte	0x04, 0x17
        /*004a*/ 	.short	(.L_21 - .L_20)
.L_20:
        /*004c*/ 	.word	0x00000000
        /*0050*/ 	.short	0x0002
        /*0052*/ 	.short	0x0010
        /*0054*/ 	.byte	0x00, 0xf4, 0x21, 0x00


	//----- nvinfo : EIATTR_KPARAM_INFO
	.align		4
.L_21:
        /*0058*/ 	.byte	0x04, 0x17
        /*005a*/ 	.short	(.L_23 - .L_22)
.L_22:
        /*005c*/ 	.word	0x00000000
        /*0060*/ 	.short	0x0001
        /*0062*/ 	.short	0x0008
        /*0064*/ 	.byte	0x00, 0xf4, 0x21, 0x00


	//----- nvinfo : EIATTR_KPARAM_INFO
	.align		4
.L_23:
        /*0068*/ 	.byte	0x04, 0x17
        /*006a*/ 	.short	(.L_25 - .L_24)
.L_24:
        /*006c*/ 	.word	0x00000000
        /*0070*/ 	.short	0x0000
        /*0072*/ 	.short	0x0000
        /*0074*/ 	.byte	0x00, 0xf4, 0x21, 0x00


	//----- nvinfo : EIATTR_SPARSE_MMA_MASK
	.align		4
.L_25:
        /*0078*/ 	.byte	0x03, 0x50
        /*007a*/ 	.short	0x0000


	//----- nvinfo : EIATTR_MAXREG_COUNT
	.align		4
        /*007c*/ 	.byte	0x03, 0x1b
        /*007e*/ 	.short	0x00ff


	//----- nvinfo : EIATTR_EXIT_INSTR_OFFSETS
	.align		4
        /*0080*/ 	.byte	0x04, 0x1c
        /*0082*/ 	.short	(.L_27 - .L_26)


	//   ....[0]....
.L_26:
        /*0084*/ 	.word	0x000006f0


	//----- nvinfo : EIATTR_REQNTID
	.align		4
.L_27:
        /*0088*/ 	.byte	0x04, 0x10
        /*008a*/ 	.short	(.L_29 - .L_28)
.L_28:
        /*008c*/ 	.word	0x00000100
        /*0090*/ 	.word	0x00000001
        /*0094*/ 	.word	0x00000001


	//----- nvinfo : EIATTR_CBANK_PARAM_SIZE
	.align		4
.L_29:
        /*0098*/ 	.byte	0x03, 0x19
        /*009a*/ 	.short	0x0034


	//----- nvinfo : EIATTR_PARAM_CBANK
	.align		4
        /*009c*/ 	.byte	0x04, 0x0a
        /*009e*/ 	.short	(.L_31 - .L_30)
	.align		4
.L_30:
        /*00a0*/ 	.word	index@(.nv.constant0.triton_poi_fused__native_batch_norm_legit_no_training_clone_elu_6)
        /*00a4*/ 	.short	0x0210
        /*00a6*/ 	.short	0x0034


	//----- nvinfo : EIATTR_SW_WAR
	.align		4
.L_31:
        /*00a8*/ 	.byte	0x04, 0x36
        /*00aa*/ 	.short	(.L_33 - .L_32)
.L_32:
        /*00ac*/ 	.word	0x00000008
.L_33:


//--------------------- .nv.callgraph             --------------------------
	.section	.nv.callgraph,"",@"SHT_CUDA_CALLGRAPH"
	.align	4
	.sectionentsize	8
	.align		4
        /*0000*/ 	.word	0x00000000
	.align		4
        /*0004*/ 	.word	0xffffffff
	.align		4
        /*0008*/ 	.word	0x00000000
	.align		4
        /*000c*/ 	.word	0xfffffffe
	.align		4
        /*0010*/ 	.word	0x00000000
	.align		4
        /*0014*/ 	.word	0xfffffffd
	.align		4
        /*0018*/ 	.word	0x00000000
	.align		4
        /*001c*/ 	.word	0xfffffffc


//--------------------- .nv.constant4             --------------------------
	.section	.nv.constant4,"a",@progbits
	.align	8
	.align		8
.nv.constant4:
        /*0000*/ 	.dword	_$_str
	.align		8
        /*0008*/ 	.dword	_$_str_$_2


//--------------------- .text.triton_poi_fused__native_batch_norm_legit_no_training_clone_elu_6 --------------------------
	.section	.text.triton_poi_fused__native_batch_norm_legit_no_training_clone_elu_6,"ax",@progbits
	.align	128
        .global         triton_poi_fused__native_batch_norm_legit_no_training_clone_elu_6
        .type           triton_poi_fused__native_batch_norm_legit_no_training_clone_elu_6,@function
        .size           triton_poi_fused__native_batch_norm_legit_no_training_clone_elu_6,(.L_x_1 - triton_poi_fused__native_batch_norm_legit_no_training_clone_elu_6)
        .other          triton_poi_fused__native_batch_norm_legit_no_training_clone_elu_6,@"STO_CUDA_ENTRY STV_DEFAULT"
triton_poi_fused__native_batch_norm_legit_no_training_clone_elu_6:
.text.triton_poi_fused__native_batch_norm_legit_no_training_clone_elu_6:
[----:B------:R-:W-:Y:S01]  /*0000*/  LDC R1, c[0x0][0x28] ;  /* 0x00000a00ff017b82 */ /* 0x000fe20000000800 */
[----:B------:R-:W1:Y:S07]  /*0010*/  S2R R0, SR_TID.X ;  /* 0x0000000000007919 */ /* 0x000e6e0000002100 */
[----:B------:R-:W2:Y:S01]  /*0020*/  LDC.64 R10, c[0x0][0x228] ;  /* 0x00008a00ff0a7b82 */ /* 0x000ea20000000a00 */
[----:B------:R-:W-:Y:S01]  /*0030*/  ULDC.64 UR4, c[0x0][0x208] ;  /* 0x0000820000047ab9 */ /* 0x000fe20000000a00 */
[----:B------:R-:W3:Y:S06]  /*0040*/  S2R R5, SR_CTAID.X ;  /* 0x0000000000057919 */ /* 0x000eec0000002500 */
[----:B------:R-:W4:Y:S08]  /*0050*/  LDC.64 R12, c[0x0][0x220] ;  /* 0x00008800ff0c7b82 */ /* 0x000f300000000a00 */
[----:B------:R-:W5:Y:S01]  /*0060*/  LDC.64 R6, c[0x0][0x218] ;  /* 0x00008600ff067b82 */ /* 0x000f620000000a00 */
[----:B-1----:R-:W-:-:S02]  /*0070*/  SHF.L.U32 R0, R0, 0x1, RZ ;  /* 0x0000000100007819 */ /* 0x002fc400000006ff */
[----:B---3--:R-:W-:Y:S02]  /*0080*/  SHF.R.S32.HI R3, RZ, 0x16, R5 ;  /* 0x00000016ff037819 */ /* 0x008fe40000011405 */
[----:B------:R-:W-:Y:S02]  /*0090*/  LOP3.LUT R0, R0, 0x1fe, RZ, 0xc0, !PT ;  /* 0x000001fe00007812 */ /* 0x000fe400078ec0ff */
[----:B------:R-:W-:Y:S02]  /*00a0*/  SGXT R3, R3, 0x1 ;  /* 0x000000010303781a */ /* 0x000fe40000000200 */
[----:B------:R-:W-:Y:S02]  /*00b0*/  LEA R0, R5, R0, 0x9 ;  /* 0x0000000005007211 */ /* 0x000fe400078e48ff */
[----:B------:R-:W1:Y:S02]  /*00c0*/  LDC.64 R4, c[0x0][0x230] ;  /* 0x00008c00ff047b82 */ /* 0x000e640000000a00 */
[----:B------:R-:W-:-:S04]  /*00d0*/  LEA.HI R3, R3, R0, RZ, 0xe ;  /* 0x0000000003037211 */ /* 0x000fc800078f70ff */
[----:B------:R-:W-:-:S04]  /*00e0*/  SHF.R.S32.HI R3, RZ, 0xe, R3 ;  /* 0x0000000eff037819 */ /* 0x000fc80000011403 */
[----:B------:R-:W-:-:S04]  /*00f0*/  LEA.HI R2, R3, R3, RZ, 0x9 ;  /* 0x0000000303027211 */ /* 0x000fc800078f48ff */
[----:B------:R-:W-:-:S04]  /*0100*/  LOP3.LUT R2, R2, 0xfffffe00, RZ, 0xc0, !PT ;  /* 0xfffffe0002027812 */ /* 0x000fc800078ec0ff */
[----:B------:R-:W-:-:S05]  /*0110*/  IADD3 R9, R3, -R2, RZ ;  /* 0x8000000203097210 */ /* 0x000fca0007ffe0ff */
[----:B--2---:R-:W-:-:S05]  /*0120*/  IMAD.WIDE R10, R9, 0x4, R10 ;  /* 0x00000004090a7825 */ /* 0x004fca00078e020a */
[----:B------:R4:W2:Y:S01]  /*0130*/  LDG.E.EL R8, desc[UR4][R10.64] ;  /* 0x000000040a087981 */ /* 0x0008a2000c2e1900 */
[----:B------:R-:W-:-:S04]  /*0140*/  SHF.R.S32.HI R3, RZ, 0x1f, R0 ;  /* 0x0000001fff037819 */ /* 0x000fc80000011400 */
[-C--:B------:R-:W-:Y:S02]  /*0150*/  LEA.HI R14, R3, R0.reuse, RZ, 0x17 ;  /* 0x00000000030e7211 */ /* 0x080fe400078fb8ff */
[----:B------:R-:W3:Y:S02]  /*0160*/  LDC.64 R2, c[0x0][0x238] ;  /* 0x00008e00ff027b82 */ /* 0x000ee40000000a00 */
[C---:B------:R-:W-:Y:S01]  /*0170*/  SHF.L.U32 R16, R14.reuse, 0x1, RZ ;  /* 0x000000010e107819 */ /* 0x040fe200000006ff */
[C---:B----4-:R-:W-:Y:S01]  /*0180*/  IMAD.WIDE R10, R9.reuse, 0x4, R12 ;  /* 0x00000004090a7825 */ /* 0x050fe200078e020c */
[----:B------:R-:W-:Y:S02]  /*0190*/  LOP3.LUT R15, R14, 0xff800000, RZ, 0xc0, !PT ;  /* 0xff8000000e0f7812 */ /* 0x000fe400078ec0ff */
[----:B------:R-:W-:Y:S01]  /*01a0*/  LOP3.LUT R16, R16, 0xff000000, RZ, 0xc0, !PT ;  /* 0xff00000010107812 */ /* 0x000fe200078ec0ff */
[----:B-1----:R-:W-:Y:S02]  /*01b0*/  IMAD.WIDE R4, R9, 0x4, R4 ;  /* 0x0000000409047825 */ /* 0x002fe400078e0204 */
[----:B------:R-:W4:Y:S01]  /*01c0*/  LDG.E.EL R10, desc[UR4][R10.64] ;  /* 0x000000040a0a7981 */ /* 0x000f22000c2e1900 */
[----:B------:R-:W-:-:S03]  /*01d0*/  IADD3 R15, R16, R0, -R15 ;  /* 0x00000000100f7210 */ /* 0x000fc60007ffe80f */
[----:B------:R-:W4:Y:S01]  /*01e0*/  LDG.E.EL R4, desc[UR4][R4.64] ;  /* 0x0000000404047981 */ /* 0x000f22000c2e1900 */
[----:B------:R-:W-:-:S05]  /*01f0*/  IADD3 R15, R15, 0x800000, RZ ;  /* 0x008000000f0f7810 */ /* 0x000fca0007ffe0ff */
[----:B-----5:R-:W-:-:S06]  /*0200*/  IMAD.WIDE R6, R15, 0x4, R6 ;  /* 0x000000040f067825 */ /* 0x020fcc00078e0206 */
[----:B------:R-:W4:Y:S01]  /*0210*/  LDG.E.64 R6, desc[UR4][R6.64] ;  /* 0x0000000406067981 */ /* 0x000f22000c1e1b00 */
[----:B---3--:R-:W-:-:S06]  /*0220*/  IMAD.WIDE R2, R9, 0x4, R2 ;  /* 0x0000000409027825 */ /* 0x008fcc00078e0202 */
[----:B------:R1:W3:Y:S01]  /*0230*/  LDG.E.EL R3, desc[UR4][R2.64] ;  /* 0x0000000402037981 */ /* 0x0002e2000c2e1900 */
[----:B------:R-:W-:Y:S01]  /*0240*/  HFMA2.MMA R12, -RZ, RZ, 1.625, 0 ;  /* 0x3e800000ff0c7435 */ /* 0x000fe200000001ff */
[----:B--2---:R-:W-:-:S04]  /*0250*/  FADD R8, R8, 9.9999997473787516356e-05 ;  /* 0x38d1b71708087421 */ /* 0x004fc80000000000 */
[----:B------:R-:W2:Y:S02]  /*0260*/  MUFU.SQRT R9, R8 ;  /* 0x0000000800097308 */ /* 0x000ea40000002000 */
[C---:B--2---:R-:W-:Y:S02]  /*0270*/  FSETP.GT.AND P0, PT, R9.reuse, 8.50705917302346158658e+37, PT ;  /* 0x7e8000000900780b */ /* 0x044fe40003f04000 */
[----:B------:R-:W-:-:S11]  /*0280*/  FSETP.GEU.AND P1, PT, R9, 1.175494350822287508e-38, PT ;  /* 0x008000000900780b */ /* 0x000fd60003f2e000 */
[----:B------:R-:W-:-:S04]  /*0290*/  @P0 FMUL R9, R9, 0.25 ;  /* 0x3e80000009090820 */ /* 0x000fc80000400000 */
[----:B------:R-:W-:-:S06]  /*02a0*/  @!P1 FMUL R9, R9, 16777216 ;  /* 0x4b80000009099820 */ /* 0x000fcc0000400000 */
[----:B------:R-:W2:Y:S01]  /*02b0*/  MUFU.RCP R9, R9 ;  /* 0x0000000900097308 */ /* 0x000ea20000001000 */
[----:B------:R-:W-:Y:S01]  /*02c0*/  FSEL R12, R12, 1, P0 ;  /* 0x3f8000000c0c7808 */ /* 0x000fe20000000000 */
[----:B----4-:R-:W-:-:S04]  /*02d0*/  FADD R6, R6, -R10 ;  /* 0x8000000a06067221 */ /* 0x010fc80000000000 */
[----:B------:R-:W-:Y:S01]  /*02e0*/  @!P1 FMUL R12, R12, 16777216 ;  /* 0x4b8000000c0c9820 */ /* 0x000fe20000400000 */
[----:B------:R-:W-:-:S03]  /*02f0*/  FADD R7, R7, -R10 ;  /* 0x8000000a07077221 */ /* 0x000fc60000000000 */
[----:B--2---:R-:W-:-:S04]  /*0300*/  FMUL R12, R9, R12 ;  /* 0x0000000c090c7220 */ /* 0x004fc80000400000 */
[-C--:B-1----:R-:W-:Y:S01]  /*0310*/  FMUL R2, R6, R12.reuse ;  /* 0x0000000c06027220 */ /* 0x082fe20000400000 */
[----:B------:R-:W-:-:S03]  /*0320*/  FMUL R12, R7, R12 ;  /* 0x0000000c070c7220 */ /* 0x000fc60000400000 */
[C-C-:B---3--:R-:W-:Y:S01]  /*0330*/  FFMA R2, R4.reuse, R2, R3.reuse ;  /* 0x0000000204027223 */ /* 0x148fe20000000003 */
[----:B------:R-:W-:-:S03]  /*0340*/  FFMA R3, R4, R12, R3 ;  /* 0x0000000c04037223 */ /* 0x000fc60000000003 */
[----:B------:R-:W-:Y:S01]  /*0350*/  FMUL R5, R2, 1.4426950216293334961 ;  /* 0x3fb8aa3b02057820 */ /* 0x000fe20000400000 */
[----:B------:R-:W-:-:S05]  /*0360*/  FMUL R6, R3, 1.4426950216293334961 ;  /* 0x3fb8aa3b03067820 */ /* 0x000fca0000400000 */
[----:B------:R-:W1:Y:S01]  /*0370*/  FRND R5, R5 ;  /* 0x0000000500057307 */ /* 0x000e620000201000 */
[----:B------:R-:W-:Y:S01]  /*0380*/  FADD.FTZ R4, |R2|, -RZ ;  /* 0x800000ff02047221 */ /* 0x000fe20000010200 */
[----:B------:R-:W-:-:S06]  /*0390*/  FADD.FTZ R7, |R3|, -RZ ;  /* 0x800000ff03077221 */ /* 0x000fcc0000010200 */
[----:B------:R-:W2:Y:S01]  /*03a0*/  FRND R6, R6 ;  /* 0x0000000600067307 */ /* 0x000ea20000201000 */
[----:B------:R-:W-:Y:S02]  /*03b0*/  FSETP.GEU.AND P0, PT, R4, 0.40999999642372131348, PT ;  /* 0x3ed1eb850400780b */ /* 0x000fe40003f0e000 */
[----:B------:R-:W-:Y:S02]  /*03c0*/  FSETP.GEU.AND P1, PT, R7, 0.40999999642372131348, PT ;  /* 0x3ed1eb850700780b */ /* 0x000fe40003f2e000 */
[----:B-1----:R-:W-:Y:S02]  /*03d0*/  FSEL R7, R5, RZ, P0 ;  /* 0x000000ff05077208 */ /* 0x002fe40000000000 */
[----:B--2---:R-:W-:-:S03]  /*03e0*/  FSEL R8, R6, RZ, P1 ;  /* 0x000000ff06087208 */ /* 0x004fc60000800000 */
[C---:B------:R-:W-:Y:S01]  /*03f0*/  FFMA.FTZ R10, -R7.reuse, 0.693145751953125, R2 ;  /* 0x3f317200070a7823 */ /* 0x040fe20000010102 */
[C---:B------:R-:W-:Y:S01]  /*0400*/  FSETP.NEU.AND P4, PT, R7.reuse, 128, PT ;  /* 0x430000000700780b */ /* 0x040fe20003f8d000 */
[C---:B------:R-:W-:Y:S01]  /*0410*/  FFMA.FTZ R5, -R8.reuse, 0.693145751953125, R3 ;  /* 0x3f31720008057823 */ /* 0x040fe20000010103 */
[----:B------:R-:W-:Y:S01]  /*0420*/  MOV R9, 0x3ab5ebe6 ;  /* 0x3ab5ebe600097802 */ /* 0x000fe20000000f00 */
[C---:B------:R-:W-:Y:S02]  /*0430*/  FFMA.FTZ R10, -R7.reuse, 1.428606765330187045e-06, R10 ;  /* 0x35bfbe8e070a7823 */ /* 0x040fe4000001010a */
[----:B------:R-:W-:Y:S01]  /*0440*/  FFMA.FTZ R6, -R8, 1.428606765330187045e-06, R5 ;  /* 0x35bfbe8e08067823 */ /* 0x000fe20000010105 */
[----:B------:R-:W-:Y:S01]  /*0450*/  FSEL R4, R7, 127, P4 ;  /* 0x42fe000007047808 */ /* 0x000fe20002000000 */
[-C--:B------:R-:W-:Y:S01]  /*0460*/  FFMA.FTZ R7, R10, R9.reuse, 0.0083824126049876213074 ;  /* 0x3c0956630a077423 */ /* 0x080fe20000010009 */
[----:B------:R-:W-:Y:S01]  /*0470*/  FSETP.NEU.AND P2, PT, R8, 128, PT ;  /* 0x430000000800780b */ /* 0x000fe20003f4d000 */
[----:B------:R-:W-:-:S02]  /*0480*/  FFMA.FTZ R9, R6, R9, 0.0083824126049876213074 ;  /* 0x3c09566306097423 */ /* 0x000fc40000010009 */
[----:B------:R-:W-:Y:S01]  /*0490*/  FFMA.FTZ R7, R10, R7, 0.041667830199003219604 ;  /* 0x3d2aabe30a077423 */ /* 0x000fe20000010007 */
[----:B------:R-:W-:Y:S01]  /*04a0*/  FSEL R8, R8, 127, P2 ;  /* 0x42fe000008087808 */ /* 0x000fe20001000000 */
[----:B------:R-:W-:Y:S01]  /*04b0*/  FFMA.FTZ R11, R6, R9, 0.041667830199003219604 ;  /* 0x3d2aabe3060b7423 */ /* 0x000fe20000010009 */
[----:B------:R-:W1:Y:S01]  /*04c0*/  MUFU.EX2 R5, R4 ;  /* 0x0000000400057308 */ /* 0x000e620000000800 */
[----:B------:R-:W-:Y:S02]  /*04d0*/  FFMA.FTZ R7, R10, R7, 0.16666397452354431152 ;  /* 0x3e2aa9f60a077423 */ /* 0x000fe40000010007 */
[----:B------:R-:W-:-:S05]  /*04e0*/  FFMA.FTZ R11, R6, R11, 0.16666397452354431152 ;  /* 0x3e2aa9f6060b7423 */ /* 0x000fca000001000b */
[----:B------:R-:W2:Y:S01]  /*04f0*/  MUFU.EX2 R9, R8 ;  /* 0x0000000800097308 */ /* 0x000ea20000000800 */
[----:B------:R-:W-:Y:S01]  /*0500*/  FFMA.FTZ R7, R10, R7, 0.49999994039535522461 ;  /* 0x3efffffe0a077423 */ /* 0x000fe20000010007 */
[----:B------:R-:W-:-:S03]  /*0510*/  FFMA.FTZ R11, R6, R11, 0.49999994039535522461 ;  /* 0x3efffffe060b7423 */ /* 0x000fc6000001000b */
[----:B------:R-:W-:Y:S01]  /*0520*/  FMUL R7, R10, R7 ;  /* 0x000000070a077220 */ /* 0x000fe20000400000 */
[----:B------:R-:W-:-:S03]  /*0530*/  FMUL R11, R6, R11 ;  /* 0x0000000b060b7220 */ /* 0x000fc60000400000 */
[----:B------:R-:W-:Y:S01]  /*0540*/  FFMA.FTZ R10, R10, R7, R10 ;  /* 0x000000070a0a7223 */ /* 0x000fe2000001000a */
[----:B------:R-:W-:Y:S02]  /*0550*/  FFMA.FTZ R14, R6, R11, R6 ;  /* 0x0000000b060e7223 */ /* 0x000fe40000010006 */
[----:B------:R-:W3:Y:S01]  /*0560*/  LDC.64 R6, c[0x0][0x210] ;  /* 0x00008400ff067b82 */ /* 0x000ee20000000a00 */
[----:B-1----:R-:W-:Y:S01]  /*0570*/  FADD R12, R5, -1 ;  /* 0xbf800000050c7421 */ /* 0x002fe20000000000 */
[----:B--2---:R-:W-:Y:S01]  /*0580*/  FADD R16, R9, -1 ;  /* 0xbf80000009107421 */ /* 0x004fe20000000000 */
[----:B------:R-:W-:Y:S02]  /*0590*/  FSETP.NEU.AND P1, PT, R2, RZ, PT ;  /* 0x000000ff0200720b */ /* 0x000fe40003f2d000 */
[----:B------:R-:W-:Y:S01]  /*05a0*/  FFMA.FTZ R5, R5, R10, R12 ;  /* 0x0000000a05057223 */ /* 0x000fe2000001000c */
[----:B------:R-:W-:Y:S01]  /*05b0*/  FSETP.NEU.AND P0, PT, R3, RZ, PT ;  /* 0x000000ff0300720b */ /* 0x000fe20003f0d000 */
[----:B------:R-:W-:Y:S01]  /*05c0*/  FFMA.FTZ R9, R9, R14, R16 ;  /* 0x0000000e09097223 */ /* 0x000fe20000010010 */
[----:B------:R-:W-:Y:S01]  /*05d0*/  FSETP.GT.AND P3, PT, R8, 128, PT ;  /* 0x430000000800780b */ /* 0x000fe20003f64000 */
[----:B------:R-:W-:-:S02]  /*05e0*/  @!P4 FADD R5, R5, R5 ;  /* 0x000000050505c221 */ /* 0x000fc40000000000 */
[----:B------:R-:W-:Y:S01]  /*05f0*/  @!P2 FADD R9, R9, R9 ;  /* 0x000000090909a221 */ /* 0x000fe20000000000 */
[----:B------:R-:W-:Y:S02]  /*0600*/  FSETP.GT.AND P4, PT, R4, 128, PT ;  /* 0x430000000400780b */ /* 0x000fe40003f84000 */
[----:B------:R-:W-:Y:S02]  /*0610*/  FSETP.GEU.AND P2, PT, R8, -25, PT ;  /* 0xc1c800000800780b */ /* 0x000fe40003f4e000 */
[----:B------:R-:W-:Y:S02]  /*0620*/  FSEL R8, R9, +INF , !P3 ;  /* 0x7f80000009087808 */ /* 0x000fe40005800000 */
[----:B------:R-:W-:Y:S02]  /*0630*/  FSETP.GEU.AND P3, PT, R4, -25, PT ;  /* 0xc1c800000400780b */ /* 0x000fe40003f6e000 */
[----:B------:R-:W-:Y:S01]  /*0640*/  FSEL R5, R5, +INF , !P4 ;  /* 0x7f80000005057808 */ /* 0x000fe20006000000 */
[----:B------:R-:W-:Y:S01]  /*0650*/  FADD R9, R2, R2 ;  /* 0x0000000202097221 */ /* 0x000fe20000000000 */
[----:B------:R-:W-:Y:S01]  /*0660*/  FSEL R8, R8, -1, P2 ;  /* 0xbf80000008087808 */ /* 0x000fe20001000000 */
[----:B------:R-:W-:Y:S01]  /*0670*/  @!P0 FADD R8, R3, R3 ;  /* 0x0000000303088221 */ /* 0x000fe20000000000 */
[----:B------:R-:W-:-:S02]  /*0680*/  @P1 FSEL R9, R5, -1, P3 ;  /* 0xbf80000005091808 */ /* 0x000fc40001800000 */
[----:B------:R-:W-:Y:S02]  /*0690*/  FSETP.GT.AND P1, PT, R2, RZ, PT ;  /* 0x000000ff0200720b */ /* 0x000fe40003f24000 */
[C---:B------:R-:W-:Y:S01]  /*06a0*/  FSETP.GT.AND P0, PT, R3.reuse, RZ, PT ;  /* 0x000000ff0300720b */ /* 0x040fe20003f04000 */
[----:B---3--:R-:W-:Y:S01]  /*06b0*/  IMAD.WIDE R6, R0, 0x4, R6 ;  /* 0x0000000400067825 */ /* 0x008fe200078e0206 */
[----:B------:R-:W-:Y:S02]  /*06c0*/  FSEL R2, R2, R9, P1 ;  /* 0x0000000902027208 */ /* 0x000fe40000800000 */
[----:B------:R-:W-:-:S05]  /*06d0*/  FSEL R3, R3, R8, P0 ;  /* 0x0000000803037208 */ /* 0x000fca0000000000 */
[----:B------:R-:W-:Y:S01]  /*06e0*/  STG.E.64 desc[UR4][R6.64], R2 ;  /* 0x0000000206007986 */ /* 0x000fe2000c101b04 */
[----:B------:R-:W-:Y:S05]  /*06f0*/  EXIT ;  /* 0x000000000000794d */ /* 0x000fea0003800000 */
.L_x_0:
[----:B------:R-:W-:-:S00]  /*0700*/  BRA `(.L_x_0) ;  /* 0xfffffffc00fc7947 */ /* 0x000fc0000383ffff */
[----:B------:R-:W-:-:S00]  /*0710*/  NOP ;  /* 0x0000000000007918 */ /* 0x000fc00000000000 */
        /* <DEDUP_REMOVED lines=14> */
.L_x_1:


//--------------------- .nv.global.init           --------------------------
	.section	.nv.global.init,"aw",@progbits
.nv.global.init:
	.type		_$_str,@object
	.size		_$_str,(_$_str_$_2 - _$_str)
_$_str:
        /*0000*/ 	.byte	0x5f, 0x5f, 0x43, 0x55, 0x44, 0x41, 0x5f, 0x46, 0x54, 0x5a, 0x00
	.type		_$_str_$_2,@object
	.size		_$_str_$_2,(.L_1 - _$_str_$_2)
_$_str_$_2:
        /*000b*/ 	.byte	0x5f, 0x5f, 0x43, 0x55, 0x44, 0x41, 0x5f, 0x50, 0x52, 0x45, 0x43, 0x5f, 0x53, 0x51, 0x52, 0x54
        /*001b*/ 	.byte	0x00
.L_1:


//--------------------- .nv.constant0.triton_poi_fused__native_batch_norm_legit_no_training_clone_elu_6 --------------------------
	.section	.nv.constant0.triton_poi_fused__native_batch_norm_legit_no_training_clone_elu_6,"a",@progbits
	.sectionflags	@""
	.align	4
.nv.constant0.triton_poi_fused__native_batch_norm_legit_no_training_clone_elu_6:
	.zero		580
